	.headerflags	@"EF_CUDA_TEXMODE_UNIFIED EF_CUDA_64BIT_ADDRESS EF_CUDA_ACCELERATORS EF_CUDA_SM90 EF_CUDA_VIRTUAL_SM(EF_CUDA_SM90)"
	.elftype	@"ET_EXEC"


//--------------------- .nv.info                  --------------------------
	.section	.nv.info,"",@"SHT_CUDA_INFO"
	.align	4


	//----- nvinfo : EIATTR_REGCOUNT
	.align		4
        /*0000*/ 	.byte	0x04, 0x2f
        /*0002*/ 	.short	(.L_1 - .L_0)
	.align		4
.L_0:
        /*0004*/ 	.word	index@(triton_poi_fused_add_convolution_14)
        /*0008*/ 	.word	0x0000001e


	//----- nvinfo : EIATTR_MIN_STACK_SIZE
	.align		4
.L_1:
        /*000c*/ 	.byte	0x04, 0x12
        /*000e*/ 	.short	(.L_3 - .L_2)
	.align		4
.L_2:
        /*0010*/ 	.word	index@(triton_poi_fused_add_convolution_14)
        /*0014*/ 	.word	0x00000000


	//----- nvinfo : EIATTR_FRAME_SIZE
	.align		4
.L_3:
        /*0018*/ 	.byte	0x04, 0x11
        /*001a*/ 	.short	(.L_5 - .L_4)
	.align		4
.L_4:
        /*001c*/ 	.word	index@(triton_poi_fused_add_convolution_14)
        /*0020*/ 	.word	0x00000000


	//----- nvinfo : EIATTR_MIN_STACK_SIZE
	.align		4
.L_5:
        /*0024*/ 	.byte	0x04, 0x12
        /*0026*/ 	.short	(.L_7 - .L_6)
	.align		4
.L_6:
        /*0028*/ 	.word	index@(triton_poi_fused_add_convolution_14)
        /*002c*/ 	.word	0x00000000
.L_7:


//--------------------- .nv.info.triton_poi_fused_add_convolution_14 --------------------------
	.section	.nv.info.triton_poi_fused_add_convolution_14,"",@"SHT_CUDA_INFO"
	.sectionflags	@""
	.align	4


	//----- nvinfo : EIATTR_CUDA_API_VERSION
	.align		4
        /*0000*/ 	.byte	0x04, 0x37
        /*0002*/ 	.short	(.L_9 - .L_8)
.L_8:
        /*0004*/ 	.word	0x0000007c


	//----- nvinfo : EIATTR_KPARAM_INFO
	.align		4
.L_9:
        /*0008*/ 	.byte	0x04, 0x17
        /*000a*/ 	.short	(.L_11 - .L_10)
.L_10:
        /*000c*/ 	.word	0x00000000
        /*0010*/ 	.short	0x0003
        /*0012*/ 	.short	0x0018
        /*0014*/ 	.byte	0x00, 0xf0, 0x11, 0x00


	//----- nvinfo : EIATTR_KPARAM_INFO
	.align		4
.L_11:
        /*0018*/ 	.byte	0x04, 0x17
        /*001a*/ 	.short	(.L_13 - .L_12)
.L_12:
        /*001c*/ 	.word	0x00000000
        /*0020*/ 	.short	0x0002
        /*0022*/ 	.short	0x0010
        /*0024*/ 	.byte	0x00, 0xf4, 0x21, 0x00


	//----- nvinfo : EIATTR_KPARAM_INFO
	.align		4
.L_13:
        /*0028*/ 	.byte	0x04, 0x17
        /*002a*/ 	.short	(.L_15 - .L_14)
.L_14:
        /*002c*/ 	.word	0x00000000
        /*0030*/ 	.short	0x0001
        /*0032*/ 	.short	0x0008
        /*0034*/ 	.byte	0x00, 0xf4, 0x21, 0x00


	//----- nvinfo : EIATTR_KPARAM_INFO
	.align		4
.L_15:
        /*0038*/ 	.byte	0x04, 0x17
        /*003a*/ 	.short	(.L_17 - .L_16)
.L_16:
        /*003c*/ 	.word	0x00000000
        /*0040*/ 	.short	0x0000
        /*0042*/ 	.short	0x0000
        /*0044*/ 	.byte	0x00, 0xf4, 0x21, 0x00


	//----- nvinfo : EIATTR_SPARSE_MMA_MASK
	.align		4
.L_17:
        /*0048*/ 	.byte	0x03, 0x50
        /*004a*/ 	.short	0x0000


	//----- nvinfo : EIATTR_MAXREG_COUNT
	.align		4
        /*004c*/ 	.byte	0x03, 0x1b
        /*004e*/ 	.short	0x00ff


	//----- nvinfo : EIATTR_EXIT_INSTR_OFFSETS
	.align		4
        /*0050*/ 	.byte	0x04, 0x1c
        /*0052*/ 	.short	(.L_19 - .L_18)


	//   ....[0]....
.L_18:
        /*0054*/ 	.word	0x00000290


	//----- nvinfo : EIATTR_REQNTID
	.align		4
.L_19:
        /*0058*/ 	.byte	0x04, 0x10
        /*005a*/ 	.short	(.L_21 - .L_20)
.L_20:
        /*005c*/ 	.word	0x00000080
        /*0060*/ 	.word	0x00000001
        /*0064*/ 	.word	0x00000001


	//----- nvinfo : EIATTR_CBANK_PARAM_SIZE
	.align		4
.L_21:
        /*0068*/ 	.byte	0x03, 0x19
        /*006a*/ 	.short	0x001c


	//----- nvinfo : EIATTR_PARAM_CBANK
	.align		4
        /*006c*/ 	.byte	0x04, 0x0a
        /*006e*/ 	.short	(.L_23 - .L_22)
	.align		4
.L_22:
        /*0070*/ 	.word	index@(.nv.constant0.triton_poi_fused_add_convolution_14)
        /*0074*/ 	.short	0x0210
        /*0076*/ 	.short	0x001c


	//----- nvinfo : EIATTR_SW_WAR
	.align		4
.L_23:
        /*0078*/ 	.byte	0x04, 0x36
        /*007a*/ 	.short	(.L_25 - .L_24)
.L_24:
        /*007c*/ 	.word	0x00000008
.L_25:


//--------------------- .nv.callgraph             --------------------------
	.section	.nv.callgraph,"",@"SHT_CUDA_CALLGRAPH"
	.align	4
	.sectionentsize	8
	.align		4
        /*0000*/ 	.word	0x00000000
	.align		4
        /*0004*/ 	.word	0xffffffff
	.align		4
        /*0008*/ 	.word	0x00000000
	.align		4
        /*000c*/ 	.word	0xfffffffe
	.align		4
        /*0010*/ 	.word	0x00000000
	.align		4
        /*0014*/ 	.word	0xfffffffd
	.align		4
        /*0018*/ 	.word	0x00000000
	.align		4
        /*001c*/ 	.word	0xfffffffc


//--------------------- .text.triton_poi_fused_add_convolution_14 --------------------------
	.section	.text.triton_poi_fused_add_convolution_14,"ax",@progbits
	.align	128
        .global         triton_poi_fused_add_convolution_14
        .type           triton_poi_fused_add_convolution_14,@function
        .size           triton_poi_fused_add_convolution_14,(.L_x_1 - triton_poi_fused_add_convolution_14)
        .other          triton_poi_fused_add_convolution_14,@"STO_CUDA_ENTRY STV_DEFAULT"
triton_poi_fused_add_convolution_14:
.text.triton_poi_fused_add_convolution_14:
[----:B------:R-:W-:Y:S01]  /*0000*/  LDC R1, c[0x0][0x28] ;  /* 0x00000a00ff017b82 */ /* 0x000fe20000000800 */
[----:B------:R-:W1:Y:S07]  /*0010*/  S2R R0, SR_TID.X ;  /* 0x0000000000007919 */ /* 0x000e6e0000002100 */
[----:B------:R-:W2:Y:S01]  /*0020*/  LDC.64 R4, c[0x0][0x220] ;  /* 0x00008800ff047b82 */ /* 0x000ea20000000a00 */
[----:B------:R-:W-:Y:S01]  /*0030*/  ULDC.64 UR4, c[0x0][0x208] ;  /* 0x0000820000047ab9 */ /* 0x000fe20000000a00 */
[----:B------:R-:W3:Y:S06]  /*0040*/  S2R R7, SR_CTAID.X ;  /* 0x0000000000077919 */ /* 0x000eec0000002500 */
[----:B------:R-:W4:Y:S08]  /*0050*/  LDC.64 R2, c[0x0][0x210] ;  /* 0x00008400ff027b82 */ /* 0x000f300000000a00 */
[----:B------:R-:W5:Y:S01]  /*0060*/  LDC.64 R24, c[0x0][0x218] ;  /* 0x00008600ff187b82 */ /* 0x000f620000000a00 */
[----:B-1----:R-:W-:-:S04]  /*0070*/  SHF.L.U32 R0, R0, 0x2, RZ ;  /* 0x0000000200007819 */ /* 0x002fc800000006ff */
[----:B------:R-:W-:Y:S02]  /*0080*/  LOP3.LUT R0, R0, 0x1fc, RZ, 0xc0, !PT ;  /* 0x000001fc00007812 */ /* 0x000fe400078ec0ff */
[----:B---3--:R-:W-:Y:S02]  /*0090*/  SHF.R.S32.HI R6, RZ, 0x15, R7 ;  /* 0x00000015ff067819 */ /* 0x008fe40000011407 */
[----:B------:R-:W-:Y:S02]  /*00a0*/  LEA R7, R7, R0, 0xa ;  /* 0x0000000007077211 */ /* 0x000fe400078e50ff */
[----:B------:R-:W-:-:S03]  /*00b0*/  SGXT R0, R6, 0x1 ;  /* 0x000000010600781a */ /* 0x000fc60000000200 */
[----:B----4-:R-:W-:Y:S01]  /*00c0*/  IMAD.WIDE R2, R7, 0x4, R2 ;  /* 0x0000000407027825 */ /* 0x010fe200078e0202 */
[----:B------:R-:W-:-:S03]  /*00d0*/  LEA.HI R0, R0, R7, RZ, 0x5 ;  /* 0x0000000700007211 */ /* 0x000fc600078f28ff */
[----:B-----5:R-:W-:Y:S01]  /*00e0*/  IMAD.WIDE R24, R7, 0x4, R24 ;  /* 0x0000000407187825 */ /* 0x020fe200078e0218 */
[----:B------:R-:W-:Y:S01]  /*00f0*/  LOP3.LUT R0, R0, 0xffffffe0, RZ, 0xc0, !PT ;  /* 0xffffffe000007812 */ /* 0x000fe200078ec0ff */
[----:B------:R-:W3:Y:S03]  /*0100*/  LDG.E.128 R16, desc[UR4][R2.64] ;  /* 0x0000000402107981 */ /* 0x000ee6000c1e1d00 */
[----:B------:R-:W-:Y:S01]  /*0110*/  IADD3 R9, R7, -R0, RZ ;  /* 0x8000000007097210 */ /* 0x000fe20007ffe0ff */
[----:B------:R-:W4:Y:S04]  /*0120*/  LDG.E.128 R20, desc[UR4][R24.64] ;  /* 0x0000000418147981 */ /* 0x000f28000c1e1d00 */
[----:B--2---:R-:W-:Y:S01]  /*0130*/  IMAD.WIDE R4, R9, 0x4, R4 ;  /* 0x0000000409047825 */ /* 0x004fe200078e0204 */
[----:B------:R-:W2:Y:S04]  /*0140*/  LDG.E.128 R12, desc[UR4][R2.64+0x800] ;  /* 0x00080004020c7981 */ /* 0x000ea8000c1e1d00 */
[----:B------:R-:W5:Y:S04]  /*0150*/  LDG.E.128 R8, desc[UR4][R24.64+0x800] ;  /* 0x0008000418087981 */ /* 0x000f68000c1e1d00 */
[----:B------:R-:W3:Y:S02]  /*0160*/  LDG.E.EL.128 R4, desc[UR4][R4.64] ;  /* 0x0000000404047981 */ /* 0x000ee4000c2e1d00 */
[----:B---3--:R-:W-:Y:S01]  /*0170*/  FADD R0, R17, R5 ;  /* 0x0000000511007221 */ /* 0x008fe20000000000 */
[----:B------:R-:W-:Y:S01]  /*0180*/  FADD R17, R18, R6 ;  /* 0x0000000612117221 */ /* 0x000fe20000000000 */
[----:B------:R-:W-:-:S02]  /*0190*/  FADD R27, R16, R4 ;  /* 0x00000004101b7221 */ /* 0x000fc40000000000 */
[----:B----4-:R-:W-:Y:S01]  /*01a0*/  FADD R21, R21, R0 ;  /* 0x0000000015157221 */ /* 0x010fe20000000000 */
[----:B------:R-:W-:Y:S01]  /*01b0*/  FADD R22, R22, R17 ;  /* 0x0000001116167221 */ /* 0x000fe20000000000 */
[----:B--2---:R-:W-:Y:S01]  /*01c0*/  FADD R17, R12, R4 ;  /* 0x000000040c117221 */ /* 0x004fe20000000000 */
[----:B------:R-:W-:Y:S01]  /*01d0*/  FADD R0, R13, R5 ;  /* 0x000000050d007221 */ /* 0x000fe20000000000 */
[--C-:B------:R-:W-:Y:S01]  /*01e0*/  FADD R16, R19, R7.reuse ;  /* 0x0000000713107221 */ /* 0x100fe20000000000 */
[----:B------:R-:W-:Y:S01]  /*01f0*/  FADD R5, R14, R6 ;  /* 0x000000060e057221 */ /* 0x000fe20000000000 */
[----:B------:R-:W-:Y:S01]  /*0200*/  FADD R4, R15, R7 ;  /* 0x000000070f047221 */ /* 0x000fe20000000000 */
[----:B------:R-:W-:Y:S01]  /*0210*/  FADD R20, R20, R27 ;  /* 0x0000001b14147221 */ /* 0x000fe20000000000 */
[----:B------:R-:W-:Y:S01]  /*0220*/  FADD R23, R23, R16 ;  /* 0x0000001017177221 */ /* 0x000fe20000000000 */
[----:B-----5:R-:W-:Y:S01]  /*0230*/  FADD R8, R8, R17 ;  /* 0x0000001108087221 */ /* 0x020fe20000000000 */
[----:B------:R-:W-:Y:S01]  /*0240*/  FADD R9, R9, R0 ;  /* 0x0000000009097221 */ /* 0x000fe20000000000 */
[----:B------:R-:W-:Y:S01]  /*0250*/  FADD R10, R10, R5 ;  /* 0x000000050a0a7221 */ /* 0x000fe20000000000 */
[----:B------:R-:W-:Y:S01]  /*0260*/  FADD R11, R11, R4 ;  /* 0x000000040b0b7221 */ /* 0x000fe20000000000 */
[----:B------:R-:W-:Y:S04]  /*0270*/  STG.E.128 desc[UR4][R2.64], R20 ;  /* 0x0000001402007986 */ /* 0x000fe8000c101d04 */
[----:B------:R-:W-:Y:S01]  /*0280*/  STG.E.128 desc[UR4][R2.64+0x800], R8 ;  /* 0x0008000802007986 */ /* 0x000fe2000c101d04 */
[----:B------:R-:W-:Y:S05]  /*0290*/  EXIT ;  /* 0x000000000000794d */ /* 0x000fea0003800000 */
.L_x_0:
[----:B------:R-:W-:-:S00]  /*02a0*/  BRA `(.L_x_0) ;  /* 0xfffffffc00fc7947 */ /* 0x000fc0000383ffff */
[----:B------:R-:W-:-:S00]  /*02b0*/  NOP ;  /* 0x0000000000007918 */ /* 0x000fc00000000000 */
        /* <DEDUP_REMOVED lines=12> */
.L_x_1:


//--------------------- .nv.constant0.triton_poi_fused_add_convolution_14 --------------------------
	.section	.nv.constant0.triton_poi_fused_add_convolution_14,"a",@progbits
	.sectionflags	@""
	.align	4
.nv.constant0.triton_poi_fused_add_convolution_14:
	.zero		556
